	.headerflags	@"EF_CUDA_TEXMODE_UNIFIED EF_CUDA_64BIT_ADDRESS EF_CUDA_ACCELERATORS EF_CUDA_SM90 EF_CUDA_VIRTUAL_SM(EF_CUDA_SM90)"
	.elftype	@"ET_EXEC"


//--------------------- .nv.info                  --------------------------
	.section	.nv.info,"",@"SHT_CUDA_INFO"
	.align	4


	//----- nvinfo : EIATTR_REGCOUNT
	.align		4
        /*0000*/ 	.byte	0x04, 0x2f
        /*0002*/ 	.short	(.L_3 - .L_2)
	.align		4
.L_2:
        /*0004*/ 	.word	index@(triton_poi_fused__native_batch_norm_legit_no_training_add_convolution_11)
        /*0008*/ 	.word	0x00000020


	//----- nvinfo : EIATTR_MIN_STACK_SIZE
	.align		4
.L_3:
        /*000c*/ 	.byte	0x04, 0x12
        /*000e*/ 	.short	(.L_5 - .L_4)
	.align		4
.L_4:
        /*0010*/ 	.word	index@(triton_poi_fused__native_batch_norm_legit_no_training_add_convolution_11)
        /*0014*/ 	.word	0x00000000


	//----- nvinfo : EIATTR_FRAME_SIZE
	.align		4
.L_5:
        /*0018*/ 	.byte	0x04, 0x11
        /*001a*/ 	.short	(.L_7 - .L_6)
	.align		4
.L_6:
        /*001c*/ 	.word	index@(triton_poi_fused__native_batch_norm_legit_no_training_add_convolution_11)
        /*0020*/ 	.word	0x00000000


	//----- nvinfo : EIATTR_MIN_STACK_SIZE
	.align		4
.L_7:
        /*0024*/ 	.byte	0x04, 0x12
        /*0026*/ 	.short	(.L_9 - .L_8)
	.align		4
.L_8:
        /*0028*/ 	.word	index@(triton_poi_fused__native_batch_norm_legit_no_training_add_convolution_11)
        /*002c*/ 	.word	0x00000000
.L_9:


//--------------------- .nv.info.triton_poi_fused__native_batch_norm_legit_no_training_add_convolution_11 --------------------------
	.section	.nv.info.triton_poi_fused__native_batch_norm_legit_no_training_add_convolution_11,"",@"SHT_CUDA_INFO"
	.sectionflags	@""
	.align	4


	//----- nvinfo : EIATTR_CUDA_API_VERSION
	.align		4
        /*0000*/ 	.byte	0x04, 0x37
        /*0002*/ 	.short	(.L_11 - .L_10)
.L_10:
        /*0004*/ 	.word	0x0000007c


	//----- nvinfo : EIATTR_KPARAM_INFO
	.align		4
.L_11:
        /*0008*/ 	.byte	0x04, 0x17
        /*000a*/ 	.short	(.L_13 - .L_12)
.L_12:
        /*000c*/ 	.word	0x00000000
        /*0010*/ 	.short	0x0007
        /*0012*/ 	.short	0x0038
        /*0014*/ 	.byte	0x00, 0xf0, 0x11, 0x00


	//----- nvinfo : EIATTR_KPARAM_INFO
	.align		4
.L_13:
        /*0018*/ 	.byte	0x04, 0x17
        /*001a*/ 	.short	(.L_15 - .L_14)
.L_14:
        /*001c*/ 	.word	0x00000000
        /*0020*/ 	.short	0x0006
        /*0022*/ 	.short	0x0030
        /*0024*/ 	.byte	0x00, 0xf4, 0x21, 0x00


	//----- nvinfo : EIATTR_KPARAM_INFO
	.align		4
.L_15:
        /*0028*/ 	.byte	0x04, 0x17
        /*002a*/ 	.short	(.L_17 - .L_16)
.L_16:
        /*002c*/ 	.word	0x00000000
        /*0030*/ 	.short	0x0005
        /*0032*/ 	.short	0x0028
        /*0034*/ 	.byte	0x00, 0xf4, 0x21, 0x00


	//----- nvinfo : EIATTR_KPARAM_INFO
	.align		4
.L_17:
        /*0038*/ 	.byte	0x04, 0x17
        /*003a*/ 	.short	(.L_19 - .L_18)
.L_18:
        /*003c*/ 	.word	0x00000000
        /*0040*/ 	.short	0x0004
        /*0042*/ 	.short	0x0020
        /*0044*/ 	.byte	0x00, 0xf4, 0x21, 0x00


	//----- nvinfo : EIATTR_KPARAM_INFO
	.align		4
.L_19:
        /*0048*/ 	.byte	0x04, 0x17
        /*004a*/ 	.short	(.L_21 - .L_20)
.L_20:
        /*004c*/ 	.word	0x00000000
        /*0050*/ 	.short	0x0003
        /*0052*/ 	.short	0x0018
        /*0054*/ 	.byte	0x00, 0xf4, 0x21, 0x00


	//----- nvinfo : EIATTR_KPARAM_INFO
	.align		4
.L_21:
        /*0058*/ 	.byte	0x04, 0x17
        /*005a*/ 	.short	(.L_23 - .L_22)
.L_22:
        /*005c*/ 	.word	0x00000000
        /*0060*/ 	.short	0x0002
        /*0062*/ 	.short	0x0010
        /*0064*/ 	.byte	0x00, 0xf4, 0x21, 0x00


	//----- nvinfo : EIATTR_KPARAM_INFO
	.align		4
.L_23:
        /*0068*/ 	.byte	0x04, 0x17
        /*006a*/ 	.short	(.L_25 - .L_24)
.L_24:
        /*006c*/ 	.word	0x00000000
        /*0070*/ 	.short	0x0001
        /*0072*/ 	.short	0x0008
        /*0074*/ 	.byte	0x00, 0xf4, 0x21, 0x00


	//----- nvinfo : EIATTR_KPARAM_INFO
	.align		4
.L_25:
        /*0078*/ 	.byte	0x04, 0x17
        /*007a*/ 	.short	(.L_27 - .L_26)
.L_26:
        /*007c*/ 	.word	0x00000000
        /*0080*/ 	.short	0x0000
        /*0082*/ 	.short	0x0000
        /*0084*/ 	.byte	0x00, 0xf4, 0x21, 0x00


	//----- nvinfo : EIATTR_SPARSE_MMA_MASK
	.align		4
.L_27:
        /*0088*/ 	.byte	0x03, 0x50
        /*008a*/ 	.short	0x0000


	//----- nvinfo : EIATTR_MAXREG_COUNT
	.align		4
        /*008c*/ 	.byte	0x03, 0x1b
        /*008e*/ 	.short	0x00ff


	//----- nvinfo : EIATTR_EXIT_INSTR_OFFSETS
	.align		4
        /*0090*/ 	.byte	0x04, 0x1c
        /*0092*/ 	.short	(.L_29 - .L_28)


	//   ....[0]....
.L_28:
        /*0094*/ 	.word	0x00000750


	//----- nvinfo : EIATTR_REQNTID
	.align		4
.L_29:
        /*0098*/ 	.byte	0x04, 0x10
        /*009a*/ 	.short	(.L_31 - .L_30)
.L_30:
        /*009c*/ 	.word	0x00000080
        /*00a0*/ 	.word	0x00000001
        /*00a4*/ 	.word	0x00000001


	//----- nvinfo : EIATTR_CBANK_PARAM_SIZE
	.align		4
.L_31:
        /*00a8*/ 	.byte	0x03, 0x19
        /*00aa*/ 	.short	0x003c


	//----- nvinfo : EIATTR_PARAM_CBANK
	.align		4
        /*00ac*/ 	.byte	0x04, 0x0a
        /*00ae*/ 	.short	(.L_33 - .L_32)
	.align		4
.L_32:
        /*00b0*/ 	.word	index@(.nv.constant0.triton_poi_fused__native_batch_norm_legit_no_training_add_convolution_11)
        /*00b4*/ 	.short	0x0210
        /*00b6*/ 	.short	0x003c


	//----- nvinfo : EIATTR_SW_WAR
	.align		4
.L_33:
        /*00b8*/ 	.byte	0x04, 0x36
        /*00ba*/ 	.short	(.L_35 - .L_34)
.L_34:
        /*00bc*/ 	.word	0x00000008
.L_35:


//--------------------- .nv.callgraph             --------------------------
	.section	.nv.callgraph,"",@"SHT_CUDA_CALLGRAPH"
	.align	4
	.sectionentsize	8
	.align		4
        /*0000*/ 	.word	0x00000000
	.align		4
        /*0004*/ 	.word	0xffffffff
	.align		4
        /*0008*/ 	.word	0x00000000
	.align		4
        /*000c*/ 	.word	0xfffffffe
	.align		4
        /*0010*/ 	.word	0x00000000
	.align		4
        /*0014*/ 	.word	0xfffffffd
	.align		4
        /*0018*/ 	.word	0x00000000
	.align		4
        /*001c*/ 	.word	0xfffffffc


//--------------------- .nv.constant4             --------------------------
	.section	.nv.constant4,"a",@progbits
	.align	8
	.align		8
.nv.constant4:
        /*0000*/ 	.dword	_$_str
	.align		8
        /*0008*/ 	.dword	_$_str_$_2


//--------------------- .text.triton_poi_fused__native_batch_norm_legit_no_training_add_convolution_11 --------------------------
	.section	.text.triton_poi_fused__native_batch_norm_legit_no_training_add_convolution_11,"ax",@progbits
	.align	128
        .global         triton_poi_fused__native_batch_norm_legit_no_training_add_convolution_11
        .type           triton_poi_fused__native_batch_norm_legit_no_training_add_convolution_11,@function
        .size           triton_poi_fused__native_batch_norm_legit_no_training_add_convolution_11,(.L_x_1 - triton_poi_fused__native_batch_norm_legit_no_training_add_convolution_11)
        .other          triton_poi_fused__native_batch_norm_legit_no_training_add_convolution_11,@"STO_CUDA_ENTRY STV_DEFAULT"
triton_poi_fused__native_batch_norm_legit_no_training_add_convolution_11:
.text.triton_poi_fused__native_batch_norm_legit_no_training_add_convolution_11:
[----:B------:R-:W-:Y:S01]  /*0000*/  LDC R1, c[0x0][0x28] ;  /* 0x00000a00ff017b82 */ /* 0x000fe20000000800 */
[----:B------:R-:W1:Y:S07]  /*0010*/  S2R R0, SR_TID.X ;  /* 0x0000000000007919 */ /* 0x000e6e0000002100 */
[----:B------:R-:W2:Y:S01]  /*0020*/  LDC.64 R2, c[0x0][0x230] ;  /* 0x00008c00ff027b82 */ /* 0x000ea20000000a00 */
[----:B------:R-:W-:Y:S01]  /*0030*/  ULDC.64 UR4, c[0x0][0x208] ;  /* 0x0000820000047ab9 */ /* 0x000fe20000000a00 */
[----:B------:R-:W3:Y:S06]  /*0040*/  S2R R21, SR_CTAID.X ;  /* 0x0000000000157919 */ /* 0x000eec0000002500 */
[----:B------:R-:W4:Y:S08]  /*0050*/  LDC.64 R26, c[0x0][0x210] ;  /* 0x00008400ff1a7b82 */ /* 0x000f300000000a00 */
[----:B------:R-:W5:Y:S08]  /*0060*/  LDC.64 R18, c[0x0][0x228] ;  /* 0x00008a00ff127b82 */ /* 0x000f700000000a00 */
[----:B------:R-:W4:Y:S01]  /*0070*/  LDC.64 R28, c[0x0][0x240] ;  /* 0x00009000ff1c7b82 */ /* 0x000f220000000a00 */
[----:B-1----:R-:W-:-:S07]  /*0080*/  SHF.L.U32 R0, R0, 0x2, RZ ;  /* 0x0000000200007819 */ /* 0x002fce00000006ff */
[----:B------:R-:W1:Y:S01]  /*0090*/  LDC.64 R22, c[0x0][0x218] ;  /* 0x00008600ff167b82 */ /* 0x000e620000000a00 */
[----:B---3--:R-:W-:Y:S02]  /*00a0*/  SHF.R.S32.HI R4, RZ, 0x15, R21 ;  /* 0x00000015ff047819 */ /* 0x008fe40000011415 */
[----:B------:R-:W-:Y:S02]  /*00b0*/  LOP3.LUT R0, R0, 0x1fc, RZ, 0xc0, !PT ;  /* 0x000001fc00007812 */ /* 0x000fe400078ec0ff */
[----:B------:R-:W-:Y:S02]  /*00c0*/  SGXT R4, R4, 0x1 ;  /* 0x000000010404781a */ /* 0x000fe40000000200 */
[----:B------:R-:W-:-:S04]  /*00d0*/  LEA R21, R21, R0, 0xa ;  /* 0x0000000015157211 */ /* 0x000fc800078e50ff */
[----:B------:R-:W-:-:S04]  /*00e0*/  LEA.HI R4, R4, R21, RZ, 0x8 ;  /* 0x0000001504047211 */ /* 0x000fc800078f40ff */
[----:B------:R-:W-:-:S04]  /*00f0*/  SHF.R.S32.HI R7, RZ, 0x8, R4 ;  /* 0x00000008ff077819 */ /* 0x000fc80000011404 */
[----:B------:R-:W-:-:S04]  /*0100*/  LEA.HI R0, R7, R7, RZ, 0x8 ;  /* 0x0000000707007211 */ /* 0x000fc800078f40ff */
[----:B------:R-:W-:-:S04]  /*0110*/  LOP3.LUT R0, R0, 0xffffff00, RZ, 0xc0, !PT ;  /* 0xffffff0000007812 */ /* 0x000fc800078ec0ff */
[----:B------:R-:W-:-:S05]  /*0120*/  IADD3 R7, R7, -R0, RZ ;  /* 0x8000000007077210 */ /* 0x000fca0007ffe0ff */
[----:B--2---:R-:W-:-:S06]  /*0130*/  IMAD.WIDE R8, R7, 0x4, R2 ;  /* 0x0000000407087825 */ /* 0x004fcc00078e0202 */
[----:B------:R-:W2:Y:S01]  /*0140*/  LDG.E.EL R8, desc[UR4][R8.64] ;  /* 0x0000000408087981 */ /* 0x000ea2000c2e1900 */
[----:B------:R-:W-:-:S04]  /*0150*/  IADD3 R4, R4, 0x200, RZ ;  /* 0x0000020004047810 */ /* 0x000fc80007ffe0ff */
[----:B------:R-:W-:-:S04]  /*0160*/  SHF.R.S32.HI R4, RZ, 0x8, R4 ;  /* 0x00000008ff047819 */ /* 0x000fc80000011404 */
[----:B------:R-:W-:-:S04]  /*0170*/  LEA.HI R0, R4, R4, RZ, 0x8 ;  /* 0x0000000404007211 */ /* 0x000fc800078f40ff */
[----:B------:R-:W-:-:S04]  /*0180*/  LOP3.LUT R17, R0, 0xffffff00, RZ, 0xc0, !PT ;  /* 0xffffff0000117812 */ /* 0x000fc800078ec0ff */
[----:B------:R-:W-:Y:S02]  /*0190*/  IADD3 R17, R4, -R17, RZ ;  /* 0x8000001104117210 */ /* 0x000fe40007ffe0ff */
[----:B------:R-:W3:Y:S03]  /*01a0*/  LDC.64 R4, c[0x0][0x220] ;  /* 0x00008800ff047b82 */ /* 0x000ee60000000a00 */
[----:B------:R-:W-:-:S05]  /*01b0*/  IMAD.WIDE R10, R17, 0x4, R2 ;  /* 0x00000004110a7825 */ /* 0x000fca00078e0202 */
[----:B------:R-:W3:Y:S01]  /*01c0*/  LDG.E.EL R20, desc[UR4][R10.64] ;  /* 0x000000040a147981 */ /* 0x000ee2000c2e1900 */
[----:B------:R-:W1:Y:S01]  /*01d0*/  LDC.64 R2, c[0x0][0x238] ;  /* 0x00008e00ff027b82 */ /* 0x000e620000000a00 */
[----:B----4-:R-:W-:-:S04]  /*01e0*/  IMAD.WIDE R26, R21, 0x4, R26 ;  /* 0x00000004151a7825 */ /* 0x010fc800078e021a */
[----:B-----5:R-:W-:Y:S01]  /*01f0*/  IMAD.WIDE R12, R7, 0x4, R18 ;  /* 0x00000004070c7825 */ /* 0x020fe200078e0212 */
[----:B------:R-:W-:-:S05]  /*0200*/  HFMA2.MMA R16, -RZ, RZ, 1.625, 0 ;  /* 0x3e800000ff107435 */ /* 0x000fca00000001ff */
[----:B------:R-:W4:Y:S01]  /*0210*/  LDG.E.EL R12, desc[UR4][R12.64] ;  /* 0x000000040c0c7981 */ /* 0x000f22000c2e1900 */
[----:B01----:R-:W-:-:S06]  /*0220*/  IMAD.WIDE R24, R7, 0x4, R2 ;  /* 0x0000000407187825 */ /* 0x003fcc00078e0202 */
[----:B------:R-:W5:Y:S01]  /*0230*/  LDG.E.EL R24, desc[UR4][R24.64] ;  /* 0x0000000418187981 */ /* 0x000f62000c2e1900 */
[----:B------:R-:W-:-:S04]  /*0240*/  IMAD.WIDE R22, R21, 0x4, R22 ;  /* 0x0000000415167825 */ /* 0x000fc800078e0216 */
[----:B--2---:R-:W-:Y:S01]  /*0250*/  FADD R14, R8, 9.9999997473787516356e-06 ;  /* 0x3727c5ac080e7421 */ /* 0x004fe20000000000 */
[----:B---3--:R-:W-:-:S05]  /*0260*/  IMAD.WIDE R8, R7, 0x4, R4 ;  /* 0x0000000407087825 */ /* 0x008fca00078e0204 */
[----:B------:R-:W0:Y:S01]  /*0270*/  MUFU.SQRT R14, R14 ;  /* 0x0000000e000e7308 */ /* 0x000e220000002000 */
[----:B------:R-:W2:Y:S01]  /*0280*/  LDG.E.EL R15, desc[UR4][R8.64] ;  /* 0x00000004080f7981 */ /* 0x000ea2000c2e1900 */
[----:B------:R-:W-:-:S05]  /*0290*/  IMAD.WIDE R6, R7, 0x4, R28 ;  /* 0x0000000407067825 */ /* 0x000fca00078e021c */
[----:B------:R1:W5:Y:S04]  /*02a0*/  LDG.E.EL R13, desc[UR4][R6.64] ;  /* 0x00000004060d7981 */ /* 0x000368000c2e1900 */
[----:B------:R-:W2:Y:S01]  /*02b0*/  LDG.E.128 R8, desc[UR4][R26.64] ;  /* 0x000000041a087981 */ /* 0x000ea2000c1e1d00 */
[C---:B0-----:R-:W-:Y:S02]  /*02c0*/  FSETP.GT.AND P0, PT, R14.reuse, 8.50705917302346158658e+37, PT ;  /* 0x7e8000000e00780b */ /* 0x041fe40003f04000 */
[----:B------:R-:W-:-:S11]  /*02d0*/  FSETP.GEU.AND P1, PT, R14, 1.175494350822287508e-38, PT ;  /* 0x008000000e00780b */ /* 0x000fd60003f2e000 */
[----:B------:R-:W-:-:S04]  /*02e0*/  @P0 FMUL R14, R14, 0.25 ;  /* 0x3e8000000e0e0820 */ /* 0x000fc80000400000 */
[----:B------:R-:W-:Y:S01]  /*02f0*/  @!P1 FMUL R14, R14, 16777216 ;  /* 0x4b8000000e0e9820 */ /* 0x000fe20000400000 */
[----:B-1----:R-:W-:-:S05]  /*0300*/  FSEL R7, R16, 1, P0 ;  /* 0x3f80000010077808 */ /* 0x002fca0000000000 */
[----:B------:R-:W0:Y:S01]  /*0310*/  MUFU.RCP R14, R14 ;  /* 0x0000000e000e7308 */ /* 0x000e220000001000 */
[----:B------:R-:W-:-:S04]  /*0320*/  IMAD.WIDE R4, R17, 0x4, R4 ;  /* 0x0000000411047825 */ /* 0x000fc800078e0204 */
[----:B------:R-:W-:Y:S01]  /*0330*/  @!P1 FMUL R7, R7, 16777216 ;  /* 0x4b80000007079820 */ /* 0x000fe20000400000 */
[----:B------:R-:W3:Y:S03]  /*0340*/  LDG.E.EL R21, desc[UR4][R4.64] ;  /* 0x0000000404157981 */ /* 0x000ee6000c2e1900 */
[----:B0-----:R-:W-:Y:S02]  /*0350*/  FMUL R14, R14, R7 ;  /* 0x000000070e0e7220 */ /* 0x001fe40000400000 */
[----:B------:R-:W3:Y:S01]  /*0360*/  LDG.E.128 R4, desc[UR4][R22.64] ;  /* 0x0000000416047981 */ /* 0x000ee2000c1e1d00 */
[----:B------:R-:W-:-:S04]  /*0370*/  FADD R20, R20, 9.9999997473787516356e-06 ;  /* 0x3727c5ac14147421 */ /* 0x000fc80000000000 */
[----:B------:R-:W0:Y:S02]  /*0380*/  MUFU.SQRT R25, R20 ;  /* 0x0000001400197308 */ /* 0x000e240000002000 */
[C---:B0-----:R-:W-:Y:S02]  /*0390*/  FSETP.GT.AND P0, PT, R25.reuse, 8.50705917302346158658e+37, PT ;  /* 0x7e8000001900780b */ /* 0x041fe40003f04000 */
[----:B------:R-:W-:-:S11]  /*03a0*/  FSETP.GEU.AND P1, PT, R25, 1.175494350822287508e-38, PT ;  /* 0x008000001900780b */ /* 0x000fd60003f2e000 */
[----:B------:R-:W-:-:S04]  /*03b0*/  @P0 FMUL R25, R25, 0.25 ;  /* 0x3e80000019190820 */ /* 0x000fc80000400000 */
[----:B------:R-:W-:-:S06]  /*03c0*/  @!P1 FMUL R25, R25, 16777216 ;  /* 0x4b80000019199820 */ /* 0x000fcc0000400000 */
[----:B------:R-:W0:Y:S01]  /*03d0*/  MUFU.RCP R25, R25 ;  /* 0x0000001900197308 */ /* 0x000e220000001000 */
[----:B------:R-:W-:Y:S01]  /*03e0*/  FSEL R16, R16, 1, P0 ;  /* 0x3f80000010107808 */ /* 0x000fe20000000000 */
[----:B------:R-:W-:-:S04]  /*03f0*/  IMAD.WIDE R18, R17, 0x4, R18 ;  /* 0x0000000411127825 */ /* 0x000fc800078e0212 */
[----:B------:R-:W-:Y:S01]  /*0400*/  @!P1 FMUL R16, R16, 16777216 ;  /* 0x4b80000010109820 */ /* 0x000fe20000400000 */
[----:B------:R1:W3:Y:S01]  /*0410*/  LDG.E.EL R0, desc[UR4][R18.64] ;  /* 0x0000000412007981 */ /* 0x0002e2000c2e1900 */
[----:B------:R-:W-:-:S05]  /*0420*/  IMAD.WIDE R28, R17, 0x4, R28 ;  /* 0x00000004111c7825 */ /* 0x000fca00078e021c */
[----:B------:R-:W3:Y:S01]  /*0430*/  LDG.E.EL R20, desc[UR4][R28.64] ;  /* 0x000000041c147981 */ /* 0x000ee2000c2e1900 */
[----:B-1----:R-:W-:-:S04]  /*0440*/  IMAD.WIDE R18, R17, 0x4, R2 ;  /* 0x0000000411127825 */ /* 0x002fc800078e0202 */
[----:B0-----:R-:W-:Y:S01]  /*0450*/  FMUL R2, R25, R16 ;  /* 0x0000001019027220 */ /* 0x001fe20000400000 */
[----:B------:R0:W3:Y:S01]  /*0460*/  LDG.E.EL R3, desc[UR4][R18.64] ;  /* 0x0000000412037981 */ /* 0x0000e2000c2e1900 */
[--C-:B--2---:R-:W-:Y:S01]  /*0470*/  FADD R10, R10, R15.reuse ;  /* 0x0000000f0a0a7221 */ /* 0x104fe20000000000 */
[--C-:B------:R-:W-:Y:S01]  /*0480*/  FADD R8, R8, R15.reuse ;  /* 0x0000000f08087221 */ /* 0x100fe20000000000 */
[--C-:B------:R-:W-:Y:S01]  /*0490*/  FADD R9, R9, R15.reuse ;  /* 0x0000000f09097221 */ /* 0x100fe20000000000 */
[----:B------:R-:W-:Y:S01]  /*04a0*/  FADD R11, R11, R15 ;  /* 0x0000000f0b0b7221 */ /* 0x000fe20000000000 */
[C---:B----4-:R-:W-:Y:S01]  /*04b0*/  FADD R17, -R12.reuse, R10 ;  /* 0x0000000a0c117221 */ /* 0x050fe20000000100 */
[C---:B------:R-:W-:Y:S01]  /*04c0*/  FADD R16, -R12.reuse, R8 ;  /* 0x000000080c107221 */ /* 0x040fe20000000100 */
[C---:B------:R-:W-:Y:S01]  /*04d0*/  FADD R25, -R12.reuse, R9 ;  /* 0x000000090c197221 */ /* 0x040fe20000000100 */
[----:B------:R-:W-:Y:S01]  /*04e0*/  FADD R15, -R12, R11 ;  /* 0x0000000b0c0f7221 */ /* 0x000fe20000000100 */
[-C--:B------:R-:W-:Y:S01]  /*04f0*/  FMUL R17, R17, R14.reuse ;  /* 0x0000000e11117220 */ /* 0x080fe20000400000 */
[-C--:B------:R-:W-:Y:S01]  /*0500*/  FMUL R16, R16, R14.reuse ;  /* 0x0000000e10107220 */ /* 0x080fe20000400000 */
[-C--:B------:R-:W-:Y:S01]  /*0510*/  FMUL R12, R25, R14.reuse ;  /* 0x0000000e190c7220 */ /* 0x080fe20000400000 */
[----:B------:R-:W-:Y:S01]  /*0520*/  FMUL R14, R15, R14 ;  /* 0x0000000e0f0e7220 */ /* 0x000fe20000400000 */
[C-C-:B-----5:R-:W-:Y:S01]  /*0530*/  FFMA R15, R24.reuse, R17, R13.reuse ;  /* 0x00000011180f7223 */ /* 0x160fe2000000000d */
[----:B------:R-:W-:-:S02]  /*0540*/  FFMA R25, R24, R16, R13 ;  /* 0x0000001018197223 */ /* 0x000fc4000000000d */
[----:B------:R-:W0:Y:S01]  /*0550*/  LDG.E.128 R16, desc[UR4][R26.64+0x800] ;  /* 0x000800041a107981 */ /* 0x000e22000c1e1d00 */
[C-C-:B------:R-:W-:Y:S01]  /*0560*/  FFMA R12, R24.reuse, R12, R13.reuse ;  /* 0x0000000c180c7223 */ /* 0x140fe2000000000d */
[----:B------:R-:W-:-:S03]  /*0570*/  FFMA R24, R24, R14, R13 ;  /* 0x0000000e18187223 */ /* 0x000fc6000000000d */
[----:B---3--:R-:W-:Y:S01]  /*0580*/  FADD R5, R5, R12 ;  /* 0x0000000c05057221 */ /* 0x008fe20000000000 */
[----:B------:R-:W-:Y:S02]  /*0590*/  FADD R6, R6, R15 ;  /* 0x0000000f06067221 */ /* 0x000fe40000000000 */
[----:B------:R-:W2:Y:S01]  /*05a0*/  LDG.E.128 R12, desc[UR4][R22.64+0x800] ;  /* 0x00080004160c7981 */ /* 0x000ea2000c1e1d00 */
[----:B------:R-:W-:Y:S01]  /*05b0*/  FADD R4, R4, R25 ;  /* 0x0000001904047221 */ /* 0x000fe20000000000 */
[----:B------:R-:W-:Y:S02]  /*05c0*/  FADD R7, R7, R24 ;  /* 0x0000001807077221 */ /* 0x000fe40000000000 */
[----:B------:R-:W-:Y:S01]  /*05d0*/  STG.E.128 desc[UR4][R26.64], R8 ;  /* 0x000000081a007986 */ /* 0x000fe2000c101d04 */
[----:B0-----:R-:W-:-:S04]  /*05e0*/  FADD R18, R18, R21 ;  /* 0x0000001512127221 */ /* 0x001fc80000000000 */
[----:B------:R-:W-:-:S04]  /*05f0*/  FADD R25, -R0, R18 ;  /* 0x0000001200197221 */ /* 0x000fc80000000100 */
[----:B------:R-:W-:Y:S01]  /*0600*/  FMUL R25, R25, R2 ;  /* 0x0000000219197220 */ /* 0x000fe20000400000 */
[--C-:B------:R-:W-:Y:S01]  /*0610*/  FADD R17, R17, R21.reuse ;  /* 0x0000001511117221 */ /* 0x100fe20000000000 */
[--C-:B------:R-:W-:Y:S02]  /*0620*/  FADD R16, R16, R21.reuse ;  /* 0x0000001510107221 */ /* 0x100fe40000000000 */
[----:B------:R-:W-:Y:S01]  /*0630*/  FFMA R25, R3, R25, R20 ;  /* 0x0000001903197223 */ /* 0x000fe20000000014 */
[----:B------:R-:W-:Y:S01]  /*0640*/  FADD R19, R19, R21 ;  /* 0x0000001513137221 */ /* 0x000fe20000000000 */
[----:B------:R-:W-:-:S03]  /*0650*/  FADD R29, -R0, R16 ;  /* 0x00000010001d7221 */ /* 0x000fc60000000100 */
[----:B------:R-:W-:Y:S01]  /*0660*/  FADD R21, -R0, R19 ;  /* 0x0000001300157221 */ /* 0x000fe20000000100 */
[----:B------:R-:W-:-:S03]  /*0670*/  FMUL R29, R29, R2 ;  /* 0x000000021d1d7220 */ /* 0x000fc60000400000 */
[----:B------:R-:W-:Y:S01]  /*0680*/  FMUL R21, R21, R2 ;  /* 0x0000000215157220 */ /* 0x000fe20000400000 */
[----:B------:R-:W-:Y:S01]  /*0690*/  FFMA R29, R3, R29, R20 ;  /* 0x0000001d031d7223 */ /* 0x000fe20000000014 */
[----:B--2---:R-:W-:Y:S01]  /*06a0*/  FADD R14, R14, R25 ;  /* 0x000000190e0e7221 */ /* 0x004fe20000000000 */
[----:B------:R-:W-:-:S04]  /*06b0*/  FADD R25, -R0, R17 ;  /* 0x0000001100197221 */ /* 0x000fc80000000100 */
[----:B------:R-:W-:-:S04]  /*06c0*/  FMUL R25, R25, R2 ;  /* 0x0000000219197220 */ /* 0x000fc80000400000 */
[C-C-:B------:R-:W-:Y:S01]  /*06d0*/  FFMA R0, R3.reuse, R25, R20.reuse ;  /* 0x0000001903007223 */ /* 0x140fe20000000014 */
[----:B------:R-:W-:Y:S01]  /*06e0*/  FFMA R20, R3, R21, R20 ;  /* 0x0000001503147223 */ /* 0x000fe20000000014 */
[----:B------:R-:W-:Y:S02]  /*06f0*/  FADD R12, R12, R29 ;  /* 0x0000001d0c0c7221 */ /* 0x000fe40000000000 */
[----:B------:R-:W-:Y:S01]  /*0700*/  FADD R13, R13, R0 ;  /* 0x000000000d0d7221 */ /* 0x000fe20000000000 */
[----:B------:R-:W-:Y:S01]  /*0710*/  FADD R15, R15, R20 ;  /* 0x000000140f0f7221 */ /* 0x000fe20000000000 */
[----:B------:R-:W-:Y:S04]  /*0720*/  STG.E.128 desc[UR4][R26.64+0x800], R16 ;  /* 0x000800101a007986 */ /* 0x000fe8000c101d04 */
[----:B------:R-:W-:Y:S04]  /*0730*/  STG.E.128 desc[UR4][R22.64], R4 ;  /* 0x0000000416007986 */ /* 0x000fe8000c101d04 */
[----:B------:R-:W-:Y:S01]  /*0740*/  STG.E.128 desc[UR4][R22.64+0x800], R12 ;  /* 0x0008000c16007986 */ /* 0x000fe2000c101d04 */
[----:B------:R-:W-:Y:S05]  /*0750*/  EXIT ;  /* 0x000000000000794d */ /* 0x000fea0003800000 */
.L_x_0:
[----:B------:R-:W-:-:S00]  /*0760*/  BRA `(.L_x_0) ;  /* 0xfffffffc00fc7947 */ /* 0x000fc0000383ffff */
[----:B------:R-:W-:-:S00]  /*0770*/  NOP ;  /* 0x0000000000007918 */ /* 0x000fc00000000000 */
        /* <DEDUP_REMOVED lines=8> */
.L_x_1:


//--------------------- .nv.global.init           --------------------------
	.section	.nv.global.init,"aw",@progbits
.nv.global.init:
	.type		_$_str,@object
	.size		_$_str,(_$_str_$_2 - _$_str)
_$_str:
        /*0000*/ 	.byte	0x5f, 0x5f, 0x43, 0x55, 0x44, 0x41, 0x5f, 0x46, 0x54, 0x5a, 0x00
	.type		_$_str_$_2,@object
	.size		_$_str_$_2,(.L_1 - _$_str_$_2)
_$_str_$_2:
        /*000b*/ 	.byte	0x5f, 0x5f, 0x43, 0x55, 0x44, 0x41, 0x5f, 0x50, 0x52, 0x45, 0x43, 0x5f, 0x53, 0x51, 0x52, 0x54
        /*001b*/ 	.byte	0x00
.L_1:


//--------------------- .nv.constant0.triton_poi_fused__native_batch_norm_legit_no_training_add_convolution_11 --------------------------
	.section	.nv.constant0.triton_poi_fused__native_batch_norm_legit_no_training_add_convolution_11,"a",@progbits
	.sectionflags	@""
	.align	4
.nv.constant0.triton_poi_fused__native_batch_norm_legit_no_training_add_convolution_11:
	.zero		588
